	.headerflags	@"EF_CUDA_TEXMODE_UNIFIED EF_CUDA_64BIT_ADDRESS EF_CUDA_ACCELERATORS EF_CUDA_SM90 EF_CUDA_VIRTUAL_SM(EF_CUDA_SM90)"
	.elftype	@"ET_EXEC"


//--------------------- .nv.info                  --------------------------
	.section	.nv.info,"",@"SHT_CUDA_INFO"
	.align	4


	//----- nvinfo : EIATTR_REGCOUNT
	.align		4
        /*0000*/ 	.byte	0x04, 0x2f
        /*0002*/ 	.short	(.L_1 - .L_0)
	.align		4
.L_0:
        /*0004*/ 	.word	index@(triton_poi_fused_native_layer_norm_10)
        /*0008*/ 	.word	0x00000019


	//----- nvinfo : EIATTR_MIN_STACK_SIZE
	.align		4
.L_1:
        /*000c*/ 	.byte	0x04, 0x12
        /*000e*/ 	.short	(.L_3 - .L_2)
	.align		4
.L_2:
        /*0010*/ 	.word	index@(triton_poi_fused_native_layer_norm_10)
        /*0014*/ 	.word	0x00000000


	//----- nvinfo : EIATTR_FRAME_SIZE
	.align		4
.L_3:
        /*0018*/ 	.byte	0x04, 0x11
        /*001a*/ 	.short	(.L_5 - .L_4)
	.align		4
.L_4:
        /*001c*/ 	.word	index@(triton_poi_fused_native_layer_norm_10)
        /*0020*/ 	.word	0x00000000


	//----- nvinfo : EIATTR_MIN_STACK_SIZE
	.align		4
.L_5:
        /*0024*/ 	.byte	0x04, 0x12
        /*0026*/ 	.short	(.L_7 - .L_6)
	.align		4
.L_6:
        /*0028*/ 	.word	index@(triton_poi_fused_native_layer_norm_10)
        /*002c*/ 	.word	0x00000000
.L_7:


//--------------------- .nv.info.triton_poi_fused_native_layer_norm_10 --------------------------
	.section	.nv.info.triton_poi_fused_native_layer_norm_10,"",@"SHT_CUDA_INFO"
	.sectionflags	@""
	.align	4


	//----- nvinfo : EIATTR_CUDA_API_VERSION
	.align		4
        /*0000*/ 	.byte	0x04, 0x37
        /*0002*/ 	.short	(.L_9 - .L_8)
.L_8:
        /*0004*/ 	.word	0x0000007c


	//----- nvinfo : EIATTR_KPARAM_INFO
	.align		4
.L_9:
        /*0008*/ 	.byte	0x04, 0x17
        /*000a*/ 	.short	(.L_11 - .L_10)
.L_10:
        /*000c*/ 	.word	0x00000000
        /*0010*/ 	.short	0x0006
        /*0012*/ 	.short	0x0030
        /*0014*/ 	.byte	0x00, 0xf0, 0x11, 0x00


	//----- nvinfo : EIATTR_KPARAM_INFO
	.align		4
.L_11:
        /*0018*/ 	.byte	0x04, 0x17
        /*001a*/ 	.short	(.L_13 - .L_12)
.L_12:
        /*001c*/ 	.word	0x00000000
        /*0020*/ 	.short	0x0005
        /*0022*/ 	.short	0x0028
        /*0024*/ 	.byte	0x00, 0xf4, 0x21, 0x00


	//----- nvinfo : EIATTR_KPARAM_INFO
	.align		4
.L_13:
        /*0028*/ 	.byte	0x04, 0x17
        /*002a*/ 	.short	(.L_15 - .L_14)
.L_14:
        /*002c*/ 	.word	0x00000000
        /*0030*/ 	.short	0x0004
        /*0032*/ 	.short	0x0020
        /*0034*/ 	.byte	0x00, 0xf4, 0x21, 0x00


	//----- nvinfo : EIATTR_KPARAM_INFO
	.align		4
.L_15:
        /*0038*/ 	.byte	0x04, 0x17
        /*003a*/ 	.short	(.L_17 - .L_16)
.L_16:
        /*003c*/ 	.word	0x00000000
        /*0040*/ 	.short	0x0003
        /*0042*/ 	.short	0x0018
        /*0044*/ 	.byte	0x00, 0xf4, 0x21, 0x00


	//----- nvinfo : EIATTR_KPARAM_INFO
	.align		4
.L_17:
        /*0048*/ 	.byte	0x04, 0x17
        /*004a*/ 	.short	(.L_19 - .L_18)
.L_18:
        /*004c*/ 	.word	0x00000000
        /*0050*/ 	.short	0x0002
        /*0052*/ 	.short	0x0010
        /*0054*/ 	.byte	0x00, 0xf4, 0x21, 0x00


	//----- nvinfo : EIATTR_KPARAM_INFO
	.align		4
.L_19:
        /*0058*/ 	.byte	0x04, 0x17
        /*005a*/ 	.short	(.L_21 - .L_20)
.L_20:
        /*005c*/ 	.word	0x00000000
        /*0060*/ 	.short	0x0001
        /*0062*/ 	.short	0x0008
        /*0064*/ 	.byte	0x00, 0xf4, 0x21, 0x00


	//----- nvinfo : EIATTR_KPARAM_INFO
	.align		4
.L_21:
        /*0068*/ 	.byte	0x04, 0x17
        /*006a*/ 	.short	(.L_23 - .L_22)
.L_22:
        /*006c*/ 	.word	0x00000000
        /*0070*/ 	.short	0x0000
        /*0072*/ 	.short	0x0000
        /*0074*/ 	.byte	0x00, 0xf4, 0x21, 0x00


	//----- nvinfo : EIATTR_SPARSE_MMA_MASK
	.align		4
.L_23:
        /*0078*/ 	.byte	0x03, 0x50
        /*007a*/ 	.short	0x0000


	//----- nvinfo : EIATTR_MAXREG_COUNT
	.align		4
        /*007c*/ 	.byte	0x03, 0x1b
        /*007e*/ 	.short	0x00ff


	//----- nvinfo : EIATTR_EXIT_INSTR_OFFSETS
	.align		4
        /*0080*/ 	.byte	0x04, 0x1c
        /*0082*/ 	.short	(.L_25 - .L_24)


	//   ....[0]....
.L_24:
        /*0084*/ 	.word	0x000002f0


	//   ....[1]....
        /*0088*/ 	.word	0x00000310


	//----- nvinfo : EIATTR_REQNTID
	.align		4
.L_25:
        /*008c*/ 	.byte	0x04, 0x10
        /*008e*/ 	.short	(.L_27 - .L_26)
.L_26:
        /*0090*/ 	.word	0x00000080
        /*0094*/ 	.word	0x00000001
        /*0098*/ 	.word	0x00000001


	//----- nvinfo : EIATTR_CBANK_PARAM_SIZE
	.align		4
.L_27:
        /*009c*/ 	.byte	0x03, 0x19
        /*009e*/ 	.short	0x0034


	//----- nvinfo : EIATTR_PARAM_CBANK
	.align		4
        /*00a0*/ 	.byte	0x04, 0x0a
        /*00a2*/ 	.short	(.L_29 - .L_28)
	.align		4
.L_28:
        /*00a4*/ 	.word	index@(.nv.constant0.triton_poi_fused_native_layer_norm_10)
        /*00a8*/ 	.short	0x0210
        /*00aa*/ 	.short	0x0034


	//----- nvinfo : EIATTR_SW_WAR
	.align		4
.L_29:
        /*00ac*/ 	.byte	0x04, 0x36
        /*00ae*/ 	.short	(.L_31 - .L_30)
.L_30:
        /*00b0*/ 	.word	0x00000008
.L_31:


//--------------------- .nv.callgraph             --------------------------
	.section	.nv.callgraph,"",@"SHT_CUDA_CALLGRAPH"
	.align	4
	.sectionentsize	8
	.align		4
        /*0000*/ 	.word	0x00000000
	.align		4
        /*0004*/ 	.word	0xffffffff
	.align		4
        /*0008*/ 	.word	0x00000000
	.align		4
        /*000c*/ 	.word	0xfffffffe
	.align		4
        /*0010*/ 	.word	0x00000000
	.align		4
        /*0014*/ 	.word	0xfffffffd
	.align		4
        /*0018*/ 	.word	0x00000000
	.align		4
        /*001c*/ 	.word	0xfffffffc


//--------------------- .text.triton_poi_fused_native_layer_norm_10 --------------------------
	.section	.text.triton_poi_fused_native_layer_norm_10,"ax",@progbits
	.align	128
        .global         triton_poi_fused_native_layer_norm_10
        .type           triton_poi_fused_native_layer_norm_10,@function
        .size           triton_poi_fused_native_layer_norm_10,(.L_x_1 - triton_poi_fused_native_layer_norm_10)
        .other          triton_poi_fused_native_layer_norm_10,@"STO_CUDA_ENTRY STV_DEFAULT"
triton_poi_fused_native_layer_norm_10:
.text.triton_poi_fused_native_layer_norm_10:
[----:B------:R-:W0:Y:S01]  /*0000*/  LDC R1, c[0x0][0x28] ;  /* 0x00000a00ff017b82 */ /* 0x000e220000000800 */
[----:B------:R-:W1:Y:S07]  /*0010*/  S2R R0, SR_TID.X ;  /* 0x0000000000007919 */ /* 0x000e6e0000002100 */
[----:B------:R-:W2:Y:S01]  /*0020*/  LDC.64 R14, c[0x0][0x210] ;  /* 0x00008400ff0e7b82 */ /* 0x000ea20000000a00 */
[----:B------:R-:W-:Y:S01]  /*0030*/  IMAD.MOV.U32 R12, RZ, RZ, RZ ;  /* 0x000000ffff0c7224 */ /* 0x000fe200078e00ff */
[----:B------:R-:W-:Y:S01]  /*0040*/  ULDC.64 UR4, c[0x0][0x208] ;  /* 0x0000820000047ab9 */ /* 0x000fe20000000a00 */
[----:B------:R-:W3:Y:S05]  /*0050*/  S2R R13, SR_CTAID.X ;  /* 0x00000000000d7919 */ /* 0x000eea0000002500 */
[----:B------:R-:W4:Y:S08]  /*0060*/  LDC.64 R10, c[0x0][0x218] ;  /* 0x00008600ff0a7b82 */ /* 0x000f300000000a00 */
[----:B------:R-:W5:Y:S08]  /*0070*/  LDC.64 R8, c[0x0][0x220] ;  /* 0x00008800ff087b82 */ /* 0x000f700000000a00 */
[----:B------:R-:W5:Y:S01]  /*0080*/  LDC.64 R4, c[0x0][0x228] ;  /* 0x00008a00ff047b82 */ /* 0x000f620000000a00 */
[----:B-1----:R-:W-:-:S04]  /*0090*/  LOP3.LUT R0, R0, 0x7f, RZ, 0xc0, !PT ;  /* 0x0000007f00007812 */ /* 0x002fc800078ec0ff */
[----:B---3--:R-:W-:-:S04]  /*00a0*/  LEA R13, R13, R0, 0x7 ;  /* 0x000000000d0d7211 */ /* 0x008fc800078e38ff */
[----:B------:R-:W-:Y:S01]  /*00b0*/  SHF.R.S32.HI R6, RZ, 0x1f, R13 ;  /* 0x0000001fff067819 */ /* 0x000fe2000001140d */
[C---:B------:R-:W-:Y:S01]  /*00c0*/  IMAD.HI R0, R13.reuse, 0x7f807f81, RZ ;  /* 0x7f807f810d007827 */ /* 0x040fe200078e02ff */
[----:B------:R-:W-:Y:S02]  /*00d0*/  ISETP.GE.AND P0, PT, R13, 0x1010, PT ;  /* 0x000010100d00780c */ /* 0x000fe40003f06270 */
[----:B------:R-:W-:Y:S02]  /*00e0*/  LEA.HI R16, R6, R13, RZ, 0x2 ;  /* 0x0000000d06107211 */ /* 0x000fe400078f10ff */
[----:B------:R-:W-:Y:S02]  /*00f0*/  SHF.R.U32.HI R3, RZ, 0x1f, R0 ;  /* 0x0000001fff037819 */ /* 0x000fe40000011600 */
[----:B------:R-:W-:Y:S02]  /*0100*/  SHF.R.S32.HI R6, RZ, 0x2, R16 ;  /* 0x00000002ff067819 */ /* 0x000fe40000011410 */
[----:B------:R-:W-:-:S02]  /*0110*/  LEA.HI.SX32 R0, R0, R3, 0x17 ;  /* 0x0000000300007211 */ /* 0x000fc400078fbaff */
[----:B------:R-:W1:Y:S01]  /*0120*/  LDC.64 R2, c[0x0][0x230] ;  /* 0x00008c00ff027b82 */ /* 0x000e620000000a00 */
[----:B------:R-:W-:Y:S01]  /*0130*/  LOP3.LUT R18, R16, 0xfffffffc, RZ, 0xc0, !PT ;  /* 0xfffffffc10127812 */ /* 0x000fe200078ec0ff */
[----:B----4-:R-:W-:-:S03]  /*0140*/  IMAD.WIDE R16, R6, 0x4, R10 ;  /* 0x0000000406107825 */ /* 0x010fc600078e020a */
[----:B------:R-:W-:Y:S01]  /*0150*/  IADD3 R11, R13, -R18, RZ ;  /* 0x800000120d0b7210 */ /* 0x000fe20007ffe0ff */
[C---:B------:R-:W-:Y:S01]  /*0160*/  IMAD R7, R0.reuse, -0x404, R13 ;  /* 0xfffffbfc00077824 */ /* 0x040fe200078e020d */
[----:B------:R-:W3:Y:S03]  /*0170*/  @!P0 LDG.E.EL R12, desc[UR4][R16.64] ;  /* 0x00000004100c8981 */ /* 0x000ee6000c2e1900 */
[----:B------:R-:W-:-:S04]  /*0180*/  IMAD R7, R0, 0x420, R7 ;  /* 0x0000042000077824 */ /* 0x000fc800078e0207 */
[----:B--2---:R-:W-:Y:S01]  /*0190*/  IMAD.WIDE R14, R7, 0x4, R14 ;  /* 0x00000004070e7825 */ /* 0x004fe200078e020e */
[----:B------:R-:W-:-:S03]  /*01a0*/  HFMA2.MMA R7, -RZ, RZ, 0, 0 ;  /* 0x00000000ff077435 */ /* 0x000fc600000001ff */
[----:B------:R-:W-:Y:S02]  /*01b0*/  IMAD.MOV.U32 R22, RZ, RZ, RZ ;  /* 0x000000ffff167224 */ /* 0x000fe400078e00ff */
[----:B-----5:R-:W-:Y:S01]  /*01c0*/  IMAD.WIDE R18, R6, 0x4, R8 ;  /* 0x0000000406127825 */ /* 0x020fe200078e0208 */
[----:B------:R-:W-:-:S04]  /*01d0*/  CS2R R8, SRZ ;  /* 0x0000000000087805 */ /* 0x000fc8000001ff00 */
[----:B------:R-:W3:Y:S01]  /*01e0*/  @!P0 LDG.E R7, desc[UR4][R14.64] ;  /* 0x000000040e078981 */ /* 0x000ee2000c1e1900 */
[----:B0-----:R-:W-:-:S03]  /*01f0*/  IMAD.WIDE R4, R11, 0x4, R4 ;  /* 0x000000040b047825 */ /* 0x001fc600078e0204 */
[----:B------:R-:W2:Y:S01]  /*0200*/  @!P0 LDG.E.EL R22, desc[UR4][R18.64] ;  /* 0x0000000412168981 */ /* 0x000ea2000c2e1900 */
[----:B-1----:R-:W-:Y:S02]  /*0210*/  IMAD.WIDE R20, R11, 0x4, R2 ;  /* 0x000000040b147825 */ /* 0x002fe400078e0202 */
[----:B------:R-:W0:Y:S01]  /*0220*/  LDC.64 R2, c[0x0][0x238] ;  /* 0x00008e00ff027b82 */ /* 0x000e220000000a00 */
[----:B------:R-:W4:Y:S04]  /*0230*/  @!P0 LDG.E.EL R9, desc[UR4][R4.64] ;  /* 0x0000000404098981 */ /* 0x000f28000c2e1900 */
[----:B------:R-:W4:Y:S01]  /*0240*/  @!P0 LDG.E.EL R8, desc[UR4][R20.64] ;  /* 0x0000000414088981 */ /* 0x000f22000c2e1900 */
[----:B------:R-:W-:-:S05]  /*0250*/  IMAD.HI R10, R6, 0x7f807f81, RZ ;  /* 0x7f807f81060a7827 */ /* 0x000fca00078e02ff */
[----:B------:R-:W-:-:S04]  /*0260*/  SHF.R.U32.HI R13, RZ, 0x1f, R10 ;  /* 0x0000001fff0d7819 */ /* 0x000fc8000001160a */
[----:B------:R-:W-:Y:S02]  /*0270*/  LEA.HI.SX32 R13, R10, R13, 0x19 ;  /* 0x0000000d0a0d7211 */ /* 0x000fe400078fcaff */
[----:B------:R-:W-:-:S03]  /*0280*/  LEA R0, R0, R11, 0x2 ;  /* 0x0000000b00007211 */ /* 0x000fc600078e10ff */
[----:B------:R-:W-:-:S05]  /*0290*/  IMAD R13, R13, -0x101, R6 ;  /* 0xfffffeff0d0d7824 */ /* 0x000fca00078e0206 */
[----:B------:R-:W-:-:S05]  /*02a0*/  LEA R13, R13, R0, 0x4 ;  /* 0x000000000d0d7211 */ /* 0x000fca00078e20ff */
[----:B0-----:R-:W-:-:S04]  /*02b0*/  IMAD.WIDE R2, R13, 0x4, R2 ;  /* 0x000000040d027825 */ /* 0x001fc800078e0202 */
[----:B---3--:R-:W-:-:S04]  /*02c0*/  FADD R7, -R12, R7 ;  /* 0x000000070c077221 */ /* 0x008fc80000000100 */
[----:B--2---:R-:W-:-:S04]  /*02d0*/  FMUL R7, R7, R22 ;  /* 0x0000001607077220 */ /* 0x004fc80000400000 */
[----:B----4-:R-:W-:Y:S01]  /*02e0*/  FFMA R7, R7, R9, R8 ;  /* 0x0000000907077223 */ /* 0x010fe20000000008 */
[----:B------:R-:W-:Y:S06]  /*02f0*/  @P0 EXIT ;  /* 0x000000000000094d */ /* 0x000fec0003800000 */
[----:B------:R-:W-:Y:S01]  /*0300*/  STG.E desc[UR4][R2.64], R7 ;  /* 0x0000000702007986 */ /* 0x000fe2000c101904 */
[----:B------:R-:W-:Y:S05]  /*0310*/  EXIT ;  /* 0x000000000000794d */ /* 0x000fea0003800000 */
.L_x_0:
[----:B------:R-:W-:-:S00]  /*0320*/  BRA `(.L_x_0) ;  /* 0xfffffffc00fc7947 */ /* 0x000fc0000383ffff */
[----:B------:R-:W-:-:S00]  /*0330*/  NOP ;  /* 0x0000000000007918 */ /* 0x000fc00000000000 */
        /* <DEDUP_REMOVED lines=12> */
.L_x_1:


//--------------------- .nv.constant0.triton_poi_fused_native_layer_norm_10 --------------------------
	.section	.nv.constant0.triton_poi_fused_native_layer_norm_10,"a",@progbits
	.sectionflags	@""
	.align	4
.nv.constant0.triton_poi_fused_native_layer_norm_10:
	.zero		580
